//
// Generated by NVIDIA NVVM Compiler
//
// Compiler Build ID: CL-36424714
// Cuda compilation tools, release 13.0, V13.0.88
// Based on NVVM 20.0.0
//

.version 9.0
.target sm_100
.address_size 64

	// .globl	_Z13matrixMultGPUPfS_S_iiii

.visible .entry _Z13matrixMultGPUPfS_S_iiii(
	.param .u64 .ptr .align 1 _Z13matrixMultGPUPfS_S_iiii_param_0,
	.param .u64 .ptr .align 1 _Z13matrixMultGPUPfS_S_iiii_param_1,
	.param .u64 .ptr .align 1 _Z13matrixMultGPUPfS_S_iiii_param_2,
	.param .u32 _Z13matrixMultGPUPfS_S_iiii_param_3,
	.param .u32 _Z13matrixMultGPUPfS_S_iiii_param_4,
	.param .u32 _Z13matrixMultGPUPfS_S_iiii_param_5,
	.param .u32 _Z13matrixMultGPUPfS_S_iiii_param_6
)
{
	.reg .pred 	%p<13>;
	.reg .b32 	%r<47>;
	.reg .b32 	%f<68>;
	.reg .b64 	%rd<40>;

	ld.param.u64 	%rd5, [_Z13matrixMultGPUPfS_S_iiii_param_0];
	ld.param.u64 	%rd6, [_Z13matrixMultGPUPfS_S_iiii_param_1];
	ld.param.u64 	%rd4, [_Z13matrixMultGPUPfS_S_iiii_param_2];
	ld.param.u32 	%r23, [_Z13matrixMultGPUPfS_S_iiii_param_3];
	ld.param.u32 	%r20, [_Z13matrixMultGPUPfS_S_iiii_param_4];
	ld.param.u32 	%r21, [_Z13matrixMultGPUPfS_S_iiii_param_5];
	ld.param.u32 	%r22, [_Z13matrixMultGPUPfS_S_iiii_param_6];
	cvta.to.global.u64 	%rd1, %rd6;
	cvta.to.global.u64 	%rd2, %rd5;
	mov.u32 	%r25, %tid.x;
	mov.u32 	%r26, %ntid.x;
	mov.u32 	%r27, %ctaid.x;
	mad.lo.s32 	%r1, %r26, %r27, %r25;
	mov.u32 	%r28, %tid.y;
	mov.u32 	%r29, %ntid.y;
	mov.u32 	%r30, %ctaid.y;
	mad.lo.s32 	%r31, %r29, %r30, %r28;
	setp.ge.s32 	%p1, %r1, %r22;
	setp.ge.s32 	%p2, %r31, %r23;
	or.pred  	%p3, %p1, %p2;
	@%p3 bra 	$L__BB0_14;
	setp.lt.s32 	%p4, %r20, 1;
	mov.f32 	%f67, 0f00000000;
	@%p4 bra 	$L__BB0_13;
	mul.lo.s32 	%r3, %r21, %r31;
	and.b32  	%r4, %r20, 7;
	setp.lt.u32 	%p5, %r20, 8;
	mov.b32 	%r45, 0;
	mov.f32 	%f67, 0f00000000;
	@%p5 bra 	$L__BB0_5;
	and.b32  	%r45, %r20, 2147483640;
	neg.s32 	%r43, %r45;
	shl.b32 	%r7, %r22, 3;
	add.s64 	%rd3, %rd2, 16;
	mov.f32 	%f67, 0f00000000;
	mul.wide.s32 	%rd11, %r22, 4;
	mov.u32 	%r41, %r3;
	mov.u32 	%r42, %r1;
$L__BB0_4:
	.pragma "nounroll";
	mul.wide.s32 	%rd7, %r41, 4;
	add.s64 	%rd8, %rd3, %rd7;
	ld.global.f32 	%f17, [%rd8+-16];
	mul.wide.s32 	%rd9, %r42, 4;
	add.s64 	%rd10, %rd1, %rd9;
	ld.global.f32 	%f18, [%rd10];
	fma.rn.f32 	%f19, %f17, %f18, %f67;
	ld.global.f32 	%f20, [%rd8+-12];
	add.s64 	%rd12, %rd10, %rd11;
	ld.global.f32 	%f21, [%rd12];
	fma.rn.f32 	%f22, %f20, %f21, %f19;
	ld.global.f32 	%f23, [%rd8+-8];
	add.s64 	%rd13, %rd12, %rd11;
	ld.global.f32 	%f24, [%rd13];
	fma.rn.f32 	%f25, %f23, %f24, %f22;
	ld.global.f32 	%f26, [%rd8+-4];
	add.s64 	%rd14, %rd13, %rd11;
	ld.global.f32 	%f27, [%rd14];
	fma.rn.f32 	%f28, %f26, %f27, %f25;
	ld.global.f32 	%f29, [%rd8];
	add.s64 	%rd15, %rd14, %rd11;
	ld.global.f32 	%f30, [%rd15];
	fma.rn.f32 	%f31, %f29, %f30, %f28;
	ld.global.f32 	%f32, [%rd8+4];
	add.s64 	%rd16, %rd15, %rd11;
	ld.global.f32 	%f33, [%rd16];
	fma.rn.f32 	%f34, %f32, %f33, %f31;
	ld.global.f32 	%f35, [%rd8+8];
	add.s64 	%rd17, %rd16, %rd11;
	ld.global.f32 	%f36, [%rd17];
	fma.rn.f32 	%f37, %f35, %f36, %f34;
	ld.global.f32 	%f38, [%rd8+12];
	add.s64 	%rd18, %rd17, %rd11;
	ld.global.f32 	%f39, [%rd18];
	fma.rn.f32 	%f67, %f38, %f39, %f37;
	add.s32 	%r43, %r43, 8;
	add.s32 	%r42, %r42, %r7;
	add.s32 	%r41, %r41, 8;
	setp.ne.s32 	%p6, %r43, 0;
	@%p6 bra 	$L__BB0_4;
$L__BB0_5:
	setp.eq.s32 	%p7, %r4, 0;
	@%p7 bra 	$L__BB0_13;
	and.b32  	%r15, %r20, 3;
	setp.lt.u32 	%p8, %r4, 4;
	@%p8 bra 	$L__BB0_8;
	add.s32 	%r33, %r45, %r3;
	mul.wide.s32 	%rd19, %r33, 4;
	add.s64 	%rd20, %rd2, %rd19;
	ld.global.f32 	%f41, [%rd20];
	mad.lo.s32 	%r34, %r45, %r22, %r1;
	mul.wide.s32 	%rd21, %r34, 4;
	add.s64 	%rd22, %rd1, %rd21;
	ld.global.f32 	%f42, [%rd22];
	fma.rn.f32 	%f43, %f41, %f42, %f67;
	ld.global.f32 	%f44, [%rd20+4];
	mul.wide.s32 	%rd23, %r22, 4;
	add.s64 	%rd24, %rd22, %rd23;
	ld.global.f32 	%f45, [%rd24];
	fma.rn.f32 	%f46, %f44, %f45, %f43;
	ld.global.f32 	%f47, [%rd20+8];
	add.s64 	%rd25, %rd24, %rd23;
	ld.global.f32 	%f48, [%rd25];
	fma.rn.f32 	%f49, %f47, %f48, %f46;
	ld.global.f32 	%f50, [%rd20+12];
	add.s64 	%rd26, %rd25, %rd23;
	ld.global.f32 	%f51, [%rd26];
	fma.rn.f32 	%f67, %f50, %f51, %f49;
	add.s32 	%r45, %r45, 4;
$L__BB0_8:
	setp.eq.s32 	%p9, %r15, 0;
	@%p9 bra 	$L__BB0_13;
	setp.eq.s32 	%p10, %r15, 1;
	@%p10 bra 	$L__BB0_11;
	add.s32 	%r35, %r45, %r3;
	mul.wide.s32 	%rd27, %r35, 4;
	add.s64 	%rd28, %rd2, %rd27;
	ld.global.f32 	%f53, [%rd28];
	mad.lo.s32 	%r36, %r45, %r22, %r1;
	mul.wide.s32 	%rd29, %r36, 4;
	add.s64 	%rd30, %rd1, %rd29;
	ld.global.f32 	%f54, [%rd30];
	fma.rn.f32 	%f55, %f53, %f54, %f67;
	ld.global.f32 	%f56, [%rd28+4];
	mul.wide.s32 	%rd31, %r22, 4;
	add.s64 	%rd32, %rd30, %rd31;
	ld.global.f32 	%f57, [%rd32];
	fma.rn.f32 	%f67, %f56, %f57, %f55;
	add.s32 	%r45, %r45, 2;
$L__BB0_11:
	and.b32  	%r37, %r20, 1;
	setp.eq.b32 	%p11, %r37, 1;
	not.pred 	%p12, %p11;
	@%p12 bra 	$L__BB0_13;
	add.s32 	%r38, %r45, %r3;
	mul.wide.s32 	%rd33, %r38, 4;
	add.s64 	%rd34, %rd2, %rd33;
	ld.global.f32 	%f58, [%rd34];
	mad.lo.s32 	%r39, %r45, %r22, %r1;
	mul.wide.s32 	%rd35, %r39, 4;
	add.s64 	%rd36, %rd1, %rd35;
	ld.global.f32 	%f59, [%rd36];
	fma.rn.f32 	%f67, %f58, %f59, %f67;
$L__BB0_13:
	mad.lo.s32 	%r40, %r22, %r31, %r1;
	cvta.to.global.u64 	%rd37, %rd4;
	mul.wide.s32 	%rd38, %r40, 4;
	add.s64 	%rd39, %rd37, %rd38;
	st.global.f32 	[%rd39], %f67;
$L__BB0_14:
	ret;

}


// ===== COMPILED SASS (sm_100) =====

	.target	sm_100

	.elftype	@"ET_EXEC"


//--------------------- .note.nv.tkinfo           --------------------------
	.section	.note.nv.tkinfo,"",@"SHT_NOTE"
	.sectionflags	@"SHF_NOTE_NV_TKINFO"
	.tkinfo
        /*0018*/ 	.word	0x00000002
        /*0030*/ 	.string	""
        /*0030*/ 	.string	"ptxas"
        /*0030*/ 	.string	"Cuda compilation tools, release 13.0, V13.0.88"
        /*0030*/ 	.string	"Build cuda_13.0.r13.0/compiler.36424714_0"
        /*0030*/ 	.string	"-arch sm_100 -m 64 "



//--------------------- .note.nv.cuinfo           --------------------------
	.section	.note.nv.cuinfo,"",@"SHT_NOTE"
	.sectionflags	@"SHF_NOTE_NV_CUINFO"
        /*0018*/ 	.short	0x0002
        /*001a*/ 	.short	0x0064
        /*001c*/ 	.short	0x0082
	.zero		2


//--------------------- .nv.info                  --------------------------
	.section	.nv.info,"",@"SHT_CUDA_INFO"
	.align	4


	//----- nvinfo : EIATTR_REGCOUNT
	.align		4
        /*0000*/ 	.byte	0x04, 0x2f
        /*0002*/ 	.short	(.L_1 - .L_0)
	.align		4
.L_0:
        /*0004*/ 	.word	index@(_Z13matrixMultGPUPfS_S_iiii)
        /*0008*/ 	.word	0x00000020


	//----- nvinfo : EIATTR_FRAME_SIZE
	.align		4
.L_1:
        /*000c*/ 	.byte	0x04, 0x11
        /*000e*/ 	.short	(.L_3 - .L_2)
	.align		4
.L_2:
        /*0010*/ 	.word	index@(_Z13matrixMultGPUPfS_S_iiii)
        /*0014*/ 	.word	0x00000000


	//----- nvinfo : EIATTR_MIN_STACK_SIZE
	.align		4
.L_3:
        /*0018*/ 	.byte	0x04, 0x12
        /*001a*/ 	.short	(.L_5 - .L_4)
	.align		4
.L_4:
        /*001c*/ 	.word	index@(_Z13matrixMultGPUPfS_S_iiii)
        /*0020*/ 	.word	0x00000000
.L_5:


//--------------------- .nv.compat                --------------------------
	.section	.nv.compat,"",@"SHT_CUDA_COMPAT_INFO"
	.align	4
        /*0000*/ 	.byte	0x02, 0x09, 0x00, 0x00, 0x02, 0x02, 0x01, 0x00, 0x02, 0x05, 0x05, 0x00, 0x03, 0x07, 0x01, 0x01
        /*0010*/ 	.byte	0x02, 0x03, 0x00, 0x00, 0x02, 0x06, 0x01, 0x00, 0x04, 0x0b, 0x08, 0x00, 0x09, 0x00, 0x00, 0x00
        /*0020*/ 	.byte	0x00, 0x00, 0x00, 0x00


//--------------------- .nv.info._Z13matrixMultGPUPfS_S_iiii --------------------------
	.section	.nv.info._Z13matrixMultGPUPfS_S_iiii,"",@"SHT_CUDA_INFO"
	.sectionflags	@""
	.align	4


	//----- nvinfo : EIATTR_CUDA_API_VERSION
	.align		4
        /*0000*/ 	.byte	0x04, 0x37
        /*0002*/ 	.short	(.L_7 - .L_6)
.L_6:
        /*0004*/ 	.word	0x00000082


	//----- nvinfo : EIATTR_KPARAM_INFO
	.align		4
.L_7:
        /*0008*/ 	.byte	0x04, 0x17
        /*000a*/ 	.short	(.L_9 - .L_8)
.L_8:
        /*000c*/ 	.word	0x00000000
        /*0010*/ 	.short	0x0006
        /*0012*/ 	.short	0x0024
        /*0014*/ 	.byte	0x00, 0xf0, 0x11, 0x00


	//----- nvinfo : EIATTR_KPARAM_INFO
	.align		4
.L_9:
        /*0018*/ 	.byte	0x04, 0x17
        /*001a*/ 	.short	(.L_11 - .L_10)
.L_10:
        /*001c*/ 	.word	0x00000000
        /*0020*/ 	.short	0x0005
        /*0022*/ 	.short	0x0020
        /*0024*/ 	.byte	0x00, 0xf0, 0x11, 0x00


	//----- nvinfo : EIATTR_KPARAM_INFO
	.align		4
.L_11:
        /*0028*/ 	.byte	0x04, 0x17
        /*002a*/ 	.short	(.L_13 - .L_12)
.L_12:
        /*002c*/ 	.word	0x00000000
        /*0030*/ 	.short	0x0004
        /*0032*/ 	.short	0x001c
        /*0034*/ 	.byte	0x00, 0xf0, 0x11, 0x00


	//----- nvinfo : EIATTR_KPARAM_INFO
	.align		4
.L_13:
        /*0038*/ 	.byte	0x04, 0x17
        /*003a*/ 	.short	(.L_15 - .L_14)
.L_14:
        /*003c*/ 	.word	0x00000000
        /*0040*/ 	.short	0x0003
        /*0042*/ 	.short	0x0018
        /*0044*/ 	.byte	0x00, 0xf0, 0x11, 0x00


	//----- nvinfo : EIATTR_KPARAM_INFO
	.align		4
.L_15:
        /*0048*/ 	.byte	0x04, 0x17
        /*004a*/ 	.short	(.L_17 - .L_16)
.L_16:
        /*004c*/ 	.word	0x00000000
        /*0050*/ 	.short	0x0002
        /*0052*/ 	.short	0x0010
        /*0054*/ 	.byte	0x00, 0xf5, 0x21, 0x00


	//----- nvinfo : EIATTR_KPARAM_INFO
	.align		4
.L_17:
        /*0058*/ 	.byte	0x04, 0x17
        /*005a*/ 	.short	(.L_19 - .L_18)
.L_18:
        /*005c*/ 	.word	0x00000000
        /*0060*/ 	.short	0x0001
        /*0062*/ 	.short	0x0008
        /*0064*/ 	.byte	0x00, 0xf5, 0x21, 0x00


	//----- nvinfo : EIATTR_KPARAM_INFO
	.align		4
.L_19:
        /*0068*/ 	.byte	0x04, 0x17
        /*006a*/ 	.short	(.L_21 - .L_20)
.L_20:
        /*006c*/ 	.word	0x00000000
        /*0070*/ 	.short	0x0000
        /*0072*/ 	.short	0x0000
        /*0074*/ 	.byte	0x00, 0xf5, 0x21, 0x00


	//----- nvinfo : EIATTR_SPARSE_MMA_MASK
	.align		4
.L_21:
        /*0078*/ 	.byte	0x03, 0x50
        /*007a*/ 	.short	0x0000


	//----- nvinfo : EIATTR_MAXREG_COUNT
	.align		4
        /*007c*/ 	.byte	0x03, 0x1b
        /*007e*/ 	.short	0x00ff


	//----- nvinfo : EIATTR_MERCURY_ISA_VERSION
	.align		4
        /*0080*/ 	.byte	0x03, 0x5f
        /*0082*/ 	.short	0x0101


	//----- nvinfo : EIATTR_VRC_CTA_INIT_COUNT
	.align		4
        /*0084*/ 	.byte	0x02, 0x4a
	.zero		1
	.zero		1


	//----- nvinfo : EIATTR_EXIT_INSTR_OFFSETS
	.align		4
        /*0088*/ 	.byte	0x04, 0x1c
        /*008a*/ 	.short	(.L_23 - .L_22)


	//   ....[0]....
.L_22:
        /*008c*/ 	.word	0x000000d0


	//   ....[1]....
        /*0090*/ 	.word	0x00000860


	//----- nvinfo : EIATTR_CBANK_PARAM_SIZE
	.align		4
.L_23:
        /*0094*/ 	.byte	0x03, 0x19
        /*0096*/ 	.short	0x0028


	//----- nvinfo : EIATTR_PARAM_CBANK
	.align		4
        /*0098*/ 	.byte	0x04, 0x0a
        /*009a*/ 	.short	(.L_25 - .L_24)
	.align		4
.L_24:
        /*009c*/ 	.word	index@(.nv.constant0._Z13matrixMultGPUPfS_S_iiii)
        /*00a0*/ 	.short	0x0380
        /*00a2*/ 	.short	0x0028


	//----- nvinfo : EIATTR_SW_WAR
	.align		4
.L_25:
        /*00a4*/ 	.byte	0x04, 0x36
        /*00a6*/ 	.short	(.L_27 - .L_26)
.L_26:
        /*00a8*/ 	.word	0x00000008
.L_27:


//--------------------- .nv.callgraph             --------------------------
	.section	.nv.callgraph,"",@"SHT_CUDA_CALLGRAPH"
	.align	4
	.sectionentsize	8
	.align		4
        /*0000*/ 	.word	0x00000000
	.align		4
        /*0004*/ 	.word	0xffffffff
	.align		4
        /*0008*/ 	.word	0x00000000
	.align		4
        /*000c*/ 	.word	0xfffffffe
	.align		4
        /*0010*/ 	.word	0x00000000
	.align		4
        /*0014*/ 	.word	0xfffffffd
	.align		4
        /*0018*/ 	.word	0x00000000
	.align		4
        /*001c*/ 	.word	0xfffffffc


//--------------------- .text._Z13matrixMultGPUPfS_S_iiii --------------------------
	.section	.text._Z13matrixMultGPUPfS_S_iiii,"ax",@progbits
	.align	128
        .global         _Z13matrixMultGPUPfS_S_iiii
        .type           _Z13matrixMultGPUPfS_S_iiii,@function
        .size           _Z13matrixMultGPUPfS_S_iiii,(.L_x_5 - _Z13matrixMultGPUPfS_S_iiii)
        .other          _Z13matrixMultGPUPfS_S_iiii,@"STO_CUDA_ENTRY STV_DEFAULT"
_Z13matrixMultGPUPfS_S_iiii:
.text._Z13matrixMultGPUPfS_S_iiii:
[----:B------:R-:W-:Y:S01]  /*0000*/  LDC R1, c[0x0][0x37c] ;  /* 0x0000df00ff017b82 */ /* 0x000fe20000000800 */
[----:B------:R-:W0:Y:S01]  /*0010*/  S2R R0, SR_TID.Y ;  /* 0x0000000000007919 */ /* 0x000e220000002200 */
[----:B------:R-:W1:Y:S06]  /*0020*/  LDCU UR4, c[0x0][0x360] ;  /* 0x00006c00ff0477ac */ /* 0x000e6c0008000800 */
[----:B------:R-:W2:Y:S01]  /*0030*/  LDC R15, c[0x0][0x3a4] ;  /* 0x0000e900ff0f7b82 */ /* 0x000ea20000000800 */
[----:B------:R-:W0:Y:S01]  /*0040*/  S2R R5, SR_CTAID.Y ;  /* 0x0000000000057919 */ /* 0x000e220000002600 */
[----:B------:R-:W0:Y:S01]  /*0050*/  LDCU UR5, c[0x0][0x364] ;  /* 0x00006c80ff0577ac */ /* 0x000e220008000800 */
[----:B------:R-:W1:Y:S01]  /*0060*/  S2R R14, SR_TID.X ;  /* 0x00000000000e7919 */ /* 0x000e620000002100 */
[----:B------:R-:W3:Y:S01]  /*0070*/  LDCU UR6, c[0x0][0x398] ;  /* 0x00007300ff0677ac */ /* 0x000ee20008000800 */
[----:B------:R-:W1:Y:S01]  /*0080*/  S2R R3, SR_CTAID.X ;  /* 0x0000000000037919 */ /* 0x000e620000002500 */
[----:B0-----:R-:W-:-:S05]  /*0090*/  IMAD R0, R5, UR5, R0 ;  /* 0x0000000505007c24 */ /* 0x001fca000f8e0200 */
[----:B---3--:R-:W-:Y:S01]  /*00a0*/  ISETP.GE.AND P0, PT, R0, UR6, PT ;  /* 0x0000000600007c0c */ /* 0x008fe2000bf06270 */
[----:B-1----:R-:W-:-:S05]  /*00b0*/  IMAD R14, R3, UR4, R14 ;  /* 0x00000004030e7c24 */ /* 0x002fca000f8e020e */
[----:B--2---:R-:W-:-:S13]  /*00c0*/  ISETP.GE.OR P0, PT, R14, R15, P0 ;  /* 0x0000000f0e00720c */ /* 0x004fda0000706670 */
[----:B------:R-:W-:Y:S05]  /*00d0*/  @P0 EXIT ;  /* 0x000000000000094d */ /* 0x000fea0003800000 */
[----:B------:R-:W0:Y:S01]  /*00e0*/  LDC R16, c[0x0][0x39c] ;  /* 0x0000e700ff107b82 */ /* 0x000e220000000800 */
[----:B------:R-:W1:Y:S01]  /*00f0*/  LDCU.64 UR6, c[0x0][0x358] ;  /* 0x00006b00ff0677ac */ /* 0x000e620008000a00 */
[----:B------:R-:W-:Y:S01]  /*0100*/  HFMA2 R26, -RZ, RZ, 0, 0 ;  /* 0x00000000ff1a7431 */ /* 0x000fe200000001ff */
[----:B0-----:R-:W-:-:S13]  /*0110*/  ISETP.GE.AND P0, PT, R16, 0x1, PT ;  /* 0x000000011000780c */ /* 0x001fda0003f06270 */
[----:B-1----:R-:W-:Y:S05]  /*0120*/  @!P0 BRA `(.L_x_0) ;  /* 0x0000000400bc8947 */ /* 0x002fea0003800000 */
[----:B------:R-:W0:Y:S01]  /*0130*/  LDCU UR4, c[0x0][0x3a0] ;  /* 0x00007400ff0477ac */ /* 0x000e220008000800 */
[C---:B------:R-:W-:Y:S02]  /*0140*/  ISETP.GE.U32.AND P1, PT, R16.reuse, 0x8, PT ;  /* 0x000000081000780c */ /* 0x040fe40003f26070 */
[----:B------:R-:W-:Y:S02]  /*0150*/  LOP3.LUT R25, R16, 0x7, RZ, 0xc0, !PT ;  /* 0x0000000710197812 */ /* 0x000fe400078ec0ff */
[----:B------:R-:W-:Y:S02]  /*0160*/  MOV R18, RZ ;  /* 0x000000ff00127202 */ /* 0x000fe40000000f00 */
[----:B------:R-:W-:Y:S02]  /*0170*/  ISETP.NE.AND P0, PT, R25, RZ, PT ;  /* 0x000000ff1900720c */ /* 0x000fe40003f05270 */
[----:B------:R-:W-:Y:S01]  /*0180*/  MOV R26, RZ ;  /* 0x000000ff001a7202 */ /* 0x000fe20000000f00 */
[----:B0-----:R-:W-:-:S04]  /*0190*/  IMAD R19, R0, UR4, RZ ;  /* 0x0000000400137c24 */ /* 0x001fc8000f8e02ff */
[----:B------:R-:W-:Y:S06]  /*01a0*/  @!P1 BRA `(.L_x_1) ;  /* 0x0000000000c49947 */ /* 0x000fec0003800000 */
[----:B------:R-:W0:Y:S01]  /*01b0*/  LDCU.64 UR4, c[0x0][0x380] ;  /* 0x00007000ff0477ac */ /* 0x000e220008000a00 */
[----:B------:R-:W-:Y:S02]  /*01c0*/  LOP3.LUT R18, R16, 0x7ffffff8, RZ, 0xc0, !PT ;  /* 0x7ffffff810127812 */ /* 0x000fe400078ec0ff */
[----:B------:R-:W-:Y:S02]  /*01d0*/  MOV R26, RZ ;  /* 0x000000ff001a7202 */ /* 0x000fe40000000f00 */
[----:B------:R-:W-:Y:S02]  /*01e0*/  MOV R17, R19 ;  /* 0x0000001300117202 */ /* 0x000fe40000000f00 */
[----:B------:R-:W-:Y:S02]  /*01f0*/  MOV R22, R14 ;  /* 0x0000000e00167202 */ /* 0x000fe40000000f00 */
[----:B------:R-:W-:Y:S01]  /*0200*/  IADD3 R20, PT, PT, -R18, RZ, RZ ;  /* 0x000000ff12147210 */ /* 0x000fe20007ffe1ff */
[----:B0-----:R-:W-:-:S04]  /*0210*/  UIADD3 UR4, UP0, UPT, UR4, 0x10, URZ ;  /* 0x0000001004047890 */ /* 0x001fc8000ff1e0ff */
[----:B------:R-:W-:-:S12]  /*0220*/  UIADD3.X UR5, UPT, UPT, URZ, UR5, URZ, UP0, !UPT ;  /* 0x00000005ff057290 */ /* 0x000fd800087fe4ff */
.L_x_2:
[----:B------:R-:W0:Y:S01]  /*0230*/  LDC.64 R12, c[0x0][0x388] ;  /* 0x0000e200ff0c7b82 */ /* 0x000e220000000a00 */
[----:B------:R-:W-:Y:S02]  /*0240*/  MOV R2, UR4 ;  /* 0x0000000400027c02 */ /* 0x000fe40008000f00 */
[----:B------:R-:W-:-:S03]  /*0250*/  MOV R3, UR5 ;  /* 0x0000000500037c02 */ /* 0x000fc60008000f00 */
[----:B------:R-:W-:-:S05]  /*0260*/  IMAD.WIDE R2, R17, 0x4, R2 ;  /* 0x0000000411027825 */ /* 0x000fca00078e0202 */
[----:B------:R-:W2:Y:S04]  /*0270*/  LDG.E R21, desc[UR6][R2.64+-0x10] ;  /* 0xfffff00602157981 */ /* 0x000ea8000c1e1900 */
[----:B------:R-:W3:Y:S04]  /*0280*/  LDG.E R23, desc[UR6][R2.64+-0xc] ;  /* 0xfffff40602177981 */ /* 0x000ee8000c1e1900 */
[----:B------:R-:W4:Y:S01]  /*0290*/  LDG.E R29, desc[UR6][R2.64+-0x8] ;  /* 0xfffff806021d7981 */ /* 0x000f22000c1e1900 */
[----:B0-----:R-:W-:-:S05]  /*02a0*/  IMAD.WIDE R12, R22, 0x4, R12 ;  /* 0x00000004160c7825 */ /* 0x001fca00078e020c */
[----:B------:R0:W2:Y:S01]  /*02b0*/  LDG.E R24, desc[UR6][R12.64] ;  /* 0x000000060c187981 */ /* 0x0000a2000c1e1900 */
[----:B------:R-:W-:-:S04]  /*02c0*/  IMAD.WIDE R10, R15, 0x4, R12 ;  /* 0x000000040f0a7825 */ /* 0x000fc800078e020c */
[C---:B------:R-:W-:Y:S02]  /*02d0*/  IMAD.WIDE R4, R15.reuse, 0x4, R10 ;  /* 0x000000040f047825 */ /* 0x040fe400078e020a */
[----:B------:R-:W3:Y:S02]  /*02e0*/  LDG.E R10, desc[UR6][R10.64] ;  /* 0x000000060a0a7981 */ /* 0x000ee4000c1e1900 */
[C---:B------:R-:W-:Y:S02]  /*02f0*/  IMAD.WIDE R6, R15.reuse, 0x4, R4 ;  /* 0x000000040f067825 */ /* 0x040fe400078e0204 */
[----:B------:R1:W4:Y:S02]  /*0300*/  LDG.E R28, desc[UR6][R4.64] ;  /* 0x00000006041c7981 */ /* 0x000324000c1e1900 */
[C---:B------:R-:W-:Y:S02]  /*0310*/  IMAD.WIDE R8, R15.reuse, 0x4, R6 ;  /* 0x000000040f087825 */ /* 0x040fe400078e0206 */
[----:B------:R-:W5:Y:S02]  /*0320*/  LDG.E R6, desc[UR6][R6.64] ;  /* 0x0000000606067981 */ /* 0x000f64000c1e1900 */
[----:B0-----:R-:W-:-:S05]  /*0330*/  IMAD.WIDE R12, R15, 0x4, R8 ;  /* 0x000000040f0c7825 */ /* 0x001fca00078e0208 */
[----:B------:R-:W5:Y:S04]  /*0340*/  LDG.E R11, desc[UR6][R12.64] ;  /* 0x000000060c0b7981 */ /* 0x000f68000c1e1900 */
[----:B------:R-:W5:Y:S04]  /*0350*/  LDG.E R7, desc[UR6][R8.64] ;  /* 0x0000000608077981 */ /* 0x000f68000c1e1900 */
[----:B------:R-:W5:Y:S04]  /*0360*/  LDG.E R9, desc[UR6][R2.64+-0x4] ;  /* 0xfffffc0602097981 */ /* 0x000f68000c1e1900 */
[----:B------:R-:W5:Y:S01]  /*0370*/  LDG.E R8, desc[UR6][R2.64+0x8] ;  /* 0x0000080602087981 */ /* 0x000f62000c1e1900 */
[----:B--2---:R-:W-:Y:S01]  /*0380*/  FFMA R24, R21, R24, R26 ;  /* 0x0000001815187223 */ /* 0x004fe2000000001a */
[----:B------:R-:W-:-:S02]  /*0390*/  IMAD.WIDE R26, R15, 0x4, R12 ;  /* 0x000000040f1a7825 */ /* 0x000fc400078e020c */
[----:B------:R-:W2:Y:S04]  /*03a0*/  LDG.E R21, desc[UR6][R2.64] ;  /* 0x0000000602157981 */ /* 0x000ea8000c1e1900 */
[----:B------:R-:W2:Y:S01]  /*03b0*/  LDG.E R12, desc[UR6][R2.64+0x4] ;  /* 0x00000406020c7981 */ /* 0x000ea2000c1e1900 */
[----:B-1----:R-:W-:-:S03]  /*03c0*/  IMAD.WIDE R4, R15, 0x4, R26 ;  /* 0x000000040f047825 */ /* 0x002fc600078e021a */
[----:B------:R-:W2:Y:S04]  /*03d0*/  LDG.E R13, desc[UR6][R2.64+0xc] ;  /* 0x00000c06020d7981 */ /* 0x000ea8000c1e1900 */
[----:B------:R-:W2:Y:S04]  /*03e0*/  LDG.E R4, desc[UR6][R4.64] ;  /* 0x0000000604047981 */ /* 0x000ea8000c1e1900 */
[----:B------:R-:W2:Y:S01]  /*03f0*/  LDG.E R3, desc[UR6][R26.64] ;  /* 0x000000061a037981 */ /* 0x000ea2000c1e1900 */
[----:B---3--:R-:W-:Y:S01]  /*0400*/  FFMA R10, R23, R10, R24 ;  /* 0x0000000a170a7223 */ /* 0x008fe20000000018 */
[----:B------:R-:W-:-:S03]  /*0410*/  IADD3 R20, PT, PT, R20, 0x8, RZ ;  /* 0x0000000814147810 */ /* 0x000fc60007ffe0ff */
[----:B----4-:R-:W-:Y:S01]  /*0420*/  FFMA R10, R29, R28, R10 ;  /* 0x0000001c1d0a7223 */ /* 0x010fe2000000000a */
[----:B------:R-:W-:Y:S02]  /*0430*/  ISETP.NE.AND P1, PT, R20, RZ, PT ;  /* 0x000000ff1400720c */ /* 0x000fe40003f25270 */
[----:B------:R-:W-:Y:S01]  /*0440*/  LEA R22, R15, R22, 0x3 ;  /* 0x000000160f167211 */ /* 0x000fe200078e18ff */
[----:B-----5:R-:W-:Y:S01]  /*0450*/  FFMA R6, R9, R6, R10 ;  /* 0x0000000609067223 */ /* 0x020fe2000000000a */
[----:B------:R-:W-:-:S03]  /*0460*/  IADD3 R17, PT, PT, R17, 0x8, RZ ;  /* 0x0000000811117810 */ /* 0x000fc60007ffe0ff */
[----:B--2---:R-:W-:-:S04]  /*0470*/  FFMA R7, R21, R7, R6 ;  /* 0x0000000715077223 */ /* 0x004fc80000000006 */
[----:B------:R-:W-:-:S04]  /*0480*/  FFMA R7, R12, R11, R7 ;  /* 0x0000000b0c077223 */ /* 0x000fc80000000007 */
[----:B------:R-:W-:-:S04]  /*0490*/  FFMA R8, R8, R3, R7 ;  /* 0x0000000308087223 */ /* 0x000fc80000000007 */
[----:B------:R-:W-:Y:S01]  /*04a0*/  FFMA R26, R13, R4, R8 ;  /* 0x000000040d1a7223 */ /* 0x000fe20000000008 */
[----:B------:R-:W-:Y:S06]  /*04b0*/  @P1 BRA `(.L_x_2) ;  /* 0xfffffffc005c1947 */ /* 0x000fec000383ffff */
.L_x_1:
[----:B------:R-:W-:Y:S05]  /*04c0*/  @!P0 BRA `(.L_x_0) ;  /* 0x0000000000d48947 */ /* 0x000fea0003800000 */
[----:B------:R-:W-:Y:S02]  /*04d0*/  ISETP.GE.U32.AND P0, PT, R25, 0x4, PT ;  /* 0x000000041900780c */ /* 0x000fe40003f06070 */
[----:B------:R-:W-:-:S04]  /*04e0*/  LOP3.LUT R12, R16, 0x3, RZ, 0xc0, !PT ;  /* 0x00000003100c7812 */ /* 0x000fc800078ec0ff */
[----:B------:R-:W-:-:S07]  /*04f0*/  ISETP.NE.AND P1, PT, R12, RZ, PT ;  /* 0x000000ff0c00720c */ /* 0x000fce0003f25270 */
[----:B------:R-:W-:Y:S06]  /*0500*/  @!P0 BRA `(.L_x_3) ;  /* 0x0000000000588947 */ /* 0x000fec0003800000 */
[----:B------:R-:W0:Y:S01]  /*0510*/  LDC.64 R8, c[0x0][0x388] ;  /* 0x0000e200ff087b82 */ /* 0x000e220000000a00 */
[----:B------:R-:W-:Y:S01]  /*0520*/  IMAD R7, R18, R15, R14 ;  /* 0x0000000f12077224 */ /* 0x000fe200078e020e */
[----:B------:R-:W-:-:S06]  /*0530*/  IADD3 R5, PT, PT, R19, R18, RZ ;  /* 0x0000001213057210 */ /* 0x000fcc0007ffe0ff */
[----:B------:R-:W1:Y:S01]  /*0540*/  LDC.64 R2, c[0x0][0x380] ;  /* 0x0000e000ff027b82 */ /* 0x000e620000000a00 */
[----:B0-----:R-:W-:-:S04]  /*0550*/  IMAD.WIDE R8, R7, 0x4, R8 ;  /* 0x0000000407087825 */ /* 0x001fc800078e0208 */
[----:B------:R-:W-:Y:S02]  /*0560*/  IMAD.WIDE R10, R15, 0x4, R8 ;  /* 0x000000040f0a7825 */ /* 0x000fe400078e0208 */
[----:B------:R-:W2:Y:S02]  /*0570*/  LDG.E R8, desc[UR6][R8.64] ;  /* 0x0000000608087981 */ /* 0x000ea4000c1e1900 */
[----:B-1----:R-:W-:-:S04]  /*0580*/  IMAD.WIDE R2, R5, 0x4, R2 ;  /* 0x0000000405027825 */ /* 0x002fc800078e0202 */
[C---:B------:R-:W-:Y:S01]  /*0590*/  IMAD.WIDE R4, R15.reuse, 0x4, R10 ;  /* 0x000000040f047825 */ /* 0x040fe200078e020a */
[----:B------:R-:W2:Y:S04]  /*05a0*/  LDG.E R13, desc[UR6][R2.64] ;  /* 0x00000006020d7981 */ /* 0x000ea8000c1e1900 */
[----:B------:R-:W3:Y:S01]  /*05b0*/  LDG.E R10, desc[UR6][R10.64] ;  /* 0x000000060a0a7981 */ /* 0x000ee2000c1e1900 */
[----:B------:R-:W-:-:S03]  /*05c0*/  IMAD.WIDE R6, R15, 0x4, R4 ;  /* 0x000000040f067825 */ /* 0x000fc600078e0204 */
[----:B------:R-:W3:Y:S04]  /*05d0*/  LDG.E R20, desc[UR6][R2.64+0x4] ;  /* 0x0000040602147981 */ /* 0x000ee8000c1e1900 */
[----:B------:R-:W4:Y:S04]  /*05e0*/  LDG.E R17, desc[UR6][R4.64] ;  /* 0x0000000604117981 */ /* 0x000f28000c1e1900 */
[----:B------:R-:W4:Y:S04]  /*05f0*/  LDG.E R22, desc[UR6][R2.64+0x8] ;  /* 0x0000080602167981 */ /* 0x000f28000c1e1900 */
[----:B------:R-:W5:Y:S04]  /*0600*/  LDG.E R24, desc[UR6][R2.64+0xc] ;  /* 0x00000c0602187981 */ /* 0x000f68000c1e1900 */
[----:B------:R-:W5:Y:S01]  /*0610*/  LDG.E R6, desc[UR6][R6.64] ;  /* 0x0000000606067981 */ /* 0x000f62000c1e1900 */
[----:B------:R-:W-:Y:S01]  /*0620*/  IADD3 R18, PT, PT, R18, 0x4, RZ ;  /* 0x0000000412127810 */ /* 0x000fe20007ffe0ff */
[----:B--2---:R-:W-:-:S04]  /*0630*/  FFMA R13, R13, R8, R26 ;  /* 0x000000080d0d7223 */ /* 0x004fc8000000001a */
[----:B---3--:R-:W-:-:S04]  /*0640*/  FFMA R13, R20, R10, R13 ;  /* 0x0000000a140d7223 */ /* 0x008fc8000000000d */
[----:B----4-:R-:W-:-:S04]  /*0650*/  FFMA R13, R22, R17, R13 ;  /* 0x00000011160d7223 */ /* 0x010fc8000000000d */
[----:B-----5:R-:W-:-:S07]  /*0660*/  FFMA R26, R24, R6, R13 ;  /* 0x00000006181a7223 */ /* 0x020fce000000000d */
.L_x_3:
[----:B------:R-:W-:Y:S05]  /*0670*/  @!P1 BRA `(.L_x_0) ;  /* 0x0000000000689947 */ /* 0x000fea0003800000 */
[----:B------:R-:W0:Y:S01]  /*0680*/  LDC.64 R8, c[0x0][0x388] ;  /* 0x0000e200ff087b82 */ /* 0x000e220000000a00 */
[----:B------:R-:W-:Y:S02]  /*0690*/  ISETP.NE.AND P0, PT, R12, 0x1, PT ;  /* 0x000000010c00780c */ /* 0x000fe40003f05270 */
[----:B------:R-:W-:-:S04]  /*06a0*/  LOP3.LUT R16, R16, 0x1, RZ, 0xc0, !PT ;  /* 0x0000000110107812 */ /* 0x000fc800078ec0ff */
[----:B------:R-:W-:Y:S01]  /*06b0*/  ISETP.NE.U32.AND P1, PT, R16, 0x1, PT ;  /* 0x000000011000780c */ /* 0x000fe20003f25070 */
[----:B------:R-:W1:Y:S06]  /*06c0*/  LDC.64 R6, c[0x0][0x380] ;  /* 0x0000e000ff067b82 */ /* 0x000e6c0000000a00 */
[C---:B------:R-:W-:Y:S01]  /*06d0*/  @P0 IMAD R13, R18.reuse, R15, R14 ;  /* 0x0000000f120d0224 */ /* 0x040fe200078e020e */
[----:B------:R-:W-:Y:S01]  /*06e0*/  @P0 IADD3 R11, PT, PT, R19, R18, RZ ;  /* 0x00000012130b0210 */ /* 0x000fe20007ffe0ff */
[----:B------:R-:W2:Y:S01]  /*06f0*/  LDC.64 R4, c[0x0][0x380] ;  /* 0x0000e000ff047b82 */ /* 0x000ea20000000a00 */
[----:B------:R-:W-:-:S04]  /*0700*/  @P0 IADD3 R18, PT, PT, R18, 0x2, RZ ;  /* 0x0000000212120810 */ /* 0x000fc80007ffe0ff */
[----:B------:R-:W-:-:S03]  /*0710*/  @!P1 IADD3 R19, PT, PT, R19, R18, RZ ;  /* 0x0000001213139210 */ /* 0x000fc60007ffe0ff */
[----:B------:R-:W3:Y:S01]  /*0720*/  LDC.64 R2, c[0x0][0x388] ;  /* 0x0000e200ff027b82 */ /* 0x000ee20000000a00 */
[----:B0-----:R-:W-:-:S04]  /*0730*/  @P0 IMAD.WIDE R8, R13, 0x4, R8 ;  /* 0x000000040d080825 */ /* 0x001fc800078e0208 */
[----:B------:R-:W-:Y:S01]  /*0740*/  @!P1 IMAD R13, R18, R15, R14 ;  /* 0x0000000f120d9224 */ /* 0x000fe200078e020e */
[----:B------:R-:W4:Y:S01]  /*0750*/  @P0 LDG.E R12, desc[UR6][R8.64] ;  /* 0x00000006080c0981 */ /* 0x000f22000c1e1900 */
[----:B-1----:R-:W-:-:S04]  /*0760*/  @P0 IMAD.WIDE R6, R11, 0x4, R6 ;  /* 0x000000040b060825 */ /* 0x002fc800078e0206 */
[----:B------:R-:W-:Y:S01]  /*0770*/  @P0 IMAD.WIDE R10, R15, 0x4, R8 ;  /* 0x000000040f0a0825 */ /* 0x000fe200078e0208 */
[----:B------:R-:W4:Y:S03]  /*0780*/  @P0 LDG.E R17, desc[UR6][R6.64] ;  /* 0x0000000606110981 */ /* 0x000f26000c1e1900 */
[----:B--2---:R-:W-:Y:S01]  /*0790*/  @!P1 IMAD.WIDE R4, R19, 0x4, R4 ;  /* 0x0000000413049825 */ /* 0x004fe200078e0204 */
[----:B------:R-:W2:Y:S04]  /*07a0*/  @P0 LDG.E R21, desc[UR6][R6.64+0x4] ;  /* 0x0000040606150981 */ /* 0x000ea8000c1e1900 */
[----:B------:R-:W2:Y:S01]  /*07b0*/  @P0 LDG.E R10, desc[UR6][R10.64] ;  /* 0x000000060a0a0981 */ /* 0x000ea2000c1e1900 */
[----:B---3--:R-:W-:-:S03]  /*07c0*/  @!P1 IMAD.WIDE R2, R13, 0x4, R2 ;  /* 0x000000040d029825 */ /* 0x008fc600078e0202 */
[----:B------:R-:W3:Y:S04]  /*07d0*/  @!P1 LDG.E R5, desc[UR6][R4.64] ;  /* 0x0000000604059981 */ /* 0x000ee8000c1e1900 */
[----:B------:R-:W3:Y:S01]  /*07e0*/  @!P1 LDG.E R2, desc[UR6][R2.64] ;  /* 0x0000000602029981 */ /* 0x000ee2000c1e1900 */
[----:B----4-:R-:W-:-:S04]  /*07f0*/  @P0 FFMA R12, R17, R12, R26 ;  /* 0x0000000c110c0223 */ /* 0x010fc8000000001a */
[----:B--2---:R-:W-:-:S04]  /*0800*/  @P0 FFMA R26, R21, R10, R12 ;  /* 0x0000000a151a0223 */ /* 0x004fc8000000000c */
[----:B---3--:R-:W-:-:S07]  /*0810*/  @!P1 FFMA R26, R5, R2, R26 ;  /* 0x00000002051a9223 */ /* 0x008fce000000001a */
.L_x_0:
[----:B------:R-:W0:Y:S01]  /*0820*/  LDC.64 R2, c[0x0][0x390] ;  /* 0x0000e400ff027b82 */ /* 0x000e220000000a00 */
[----:B------:R-:W-:-:S04]  /*0830*/  IMAD R15, R0, R15, R14 ;  /* 0x0000000f000f7224 */ /* 0x000fc800078e020e */
[----:B0-----:R-:W-:-:S05]  /*0840*/  IMAD.WIDE R2, R15, 0x4, R2 ;  /* 0x000000040f027825 */ /* 0x001fca00078e0202 */
[----:B------:R-:W-:Y:S01]  /*0850*/  STG.E desc[UR6][R2.64], R26 ;  /* 0x0000001a02007986 */ /* 0x000fe2000c101906 */
[----:B------:R-:W-:Y:S05]  /*0860*/  EXIT ;  /* 0x000000000000794d */ /* 0x000fea0003800000 */
.L_x_4:
[----:B------:R-:W-:-:S00]  /*0870*/  BRA `(.L_x_4) ;  /* 0xfffffffc00fc7947 */ /* 0x000fc0000383ffff */
[----:B------:R-:W-:-:S00]  /*0880*/  NOP ;  /* 0x0000000000007918 */ /* 0x000fc00000000000 */
[----:B------:R-:W-:-:S00]  /*0890*/  NOP ;  /* 0x0000000000007918 */ /* 0x000fc00000000000 */
[----:B------:R-:W-:-:S00]  /*08a0*/  NOP ;  /* 0x0000000000007918 */ /* 0x000fc00000000000 */
[----:B------:R-:W-:-:S00]  /*08b0*/  NOP ;  /* 0x0000000000007918 */ /* 0x000fc00000000000 */
[----:B------:R-:W-:-:S00]  /*08c0*/  NOP ;  /* 0x0000000000007918 */ /* 0x000fc00000000000 */
[----:B------:R-:W-:-:S00]  /*08d0*/  NOP ;  /* 0x0000000000007918 */ /* 0x000fc00000000000 */
[----:B------:R-:W-:-:S00]  /*08e0*/  NOP ;  /* 0x0000000000007918 */ /* 0x000fc00000000000 */
[----:B------:R-:W-:-:S00]  /*08f0*/  NOP ;  /* 0x0000000000007918 */ /* 0x000fc00000000000 */
.L_x_5:


//--------------------- .nv.shared.reserved.0     --------------------------
	.section	.nv.shared.reserved.0,"aw",@nobits
	.weak		__nv_reservedSMEM_offset_0_alias
	.size		__nv_reservedSMEM_offset_0_alias, 0, 64
	.other		__nv_reservedSMEM_offset_0_alias,@"STO_CUDA_RESERVED_SHARED STV_DEFAULT"
__nv_reservedSMEM_offset_0_alias:
	.zero		0
	.zero		64


//--------------------- .nv.constant0._Z13matrixMultGPUPfS_S_iiii --------------------------
	.section	.nv.constant0._Z13matrixMultGPUPfS_S_iiii,"a",@progbits
	.sectionflags	@""
	.align	4
.nv.constant0._Z13matrixMultGPUPfS_S_iiii:
	.zero		936


//--------------------- SYMBOLS --------------------------

	.type		.nv.reservedSmem.offset0,@object
	.size		.nv.reservedSmem.offset0,0x4
